//
// Generated by NVIDIA NVVM Compiler
//
// Compiler Build ID: CL-36424714
// Cuda compilation tools, release 13.0, V13.0.88
// Based on NVVM 20.0.0
//

.version 9.0
.target sm_100
.address_size 64

	// .globl	_Z12spmv_csr_gpuPKiS0_PKfiS2_Pfi

.visible .entry _Z12spmv_csr_gpuPKiS0_PKfiS2_Pfi(
	.param .u64 .ptr .align 1 _Z12spmv_csr_gpuPKiS0_PKfiS2_Pfi_param_0,
	.param .u64 .ptr .align 1 _Z12spmv_csr_gpuPKiS0_PKfiS2_Pfi_param_1,
	.param .u64 .ptr .align 1 _Z12spmv_csr_gpuPKiS0_PKfiS2_Pfi_param_2,
	.param .u32 _Z12spmv_csr_gpuPKiS0_PKfiS2_Pfi_param_3,
	.param .u64 .ptr .align 1 _Z12spmv_csr_gpuPKiS0_PKfiS2_Pfi_param_4,
	.param .u64 .ptr .align 1 _Z12spmv_csr_gpuPKiS0_PKfiS2_Pfi_param_5,
	.param .u32 _Z12spmv_csr_gpuPKiS0_PKfiS2_Pfi_param_6
)
{
	.reg .pred 	%p<13>;
	.reg .b32 	%r<64>;
	.reg .b32 	%f<116>;
	.reg .b64 	%rd<91>;

	ld.param.u64 	%rd10, [_Z12spmv_csr_gpuPKiS0_PKfiS2_Pfi_param_0];
	ld.param.u64 	%rd12, [_Z12spmv_csr_gpuPKiS0_PKfiS2_Pfi_param_1];
	ld.param.u64 	%rd13, [_Z12spmv_csr_gpuPKiS0_PKfiS2_Pfi_param_2];
	ld.param.u32 	%r20, [_Z12spmv_csr_gpuPKiS0_PKfiS2_Pfi_param_3];
	ld.param.u64 	%rd14, [_Z12spmv_csr_gpuPKiS0_PKfiS2_Pfi_param_4];
	ld.param.u64 	%rd11, [_Z12spmv_csr_gpuPKiS0_PKfiS2_Pfi_param_5];
	ld.param.u32 	%r21, [_Z12spmv_csr_gpuPKiS0_PKfiS2_Pfi_param_6];
	cvta.to.global.u64 	%rd1, %rd14;
	cvta.to.global.u64 	%rd2, %rd12;
	cvta.to.global.u64 	%rd3, %rd13;
	mov.u32 	%r22, %tid.x;
	mov.u32 	%r23, %ctaid.x;
	mov.u32 	%r24, %ntid.x;
	mad.lo.s32 	%r58, %r23, %r24, %r22;
	setp.ge.s32 	%p1, %r58, %r20;
	@%p1 bra 	$L__BB0_17;
	add.s64 	%rd4, %rd3, 32;
	add.s64 	%rd5, %rd2, 32;
	cvta.to.global.u64 	%rd6, %rd10;
	cvta.to.global.u64 	%rd7, %rd11;
$L__BB0_2:
	mul.wide.s32 	%rd15, %r58, 4;
	add.s64 	%rd16, %rd6, %rd15;
	ld.global.u32 	%r61, [%rd16];
	ld.global.u32 	%r4, [%rd16+4];
	setp.ge.s32 	%p2, %r61, %r4;
	mov.f32 	%f115, 0f00000000;
	@%p2 bra 	$L__BB0_16;
	sub.s32 	%r5, %r4, %r61;
	and.b32  	%r6, %r5, 15;
	sub.s32 	%r25, %r61, %r4;
	setp.gt.u32 	%p3, %r25, -16;
	mov.f32 	%f115, 0f00000000;
	@%p3 bra 	$L__BB0_6;
	and.b32  	%r26, %r5, -16;
	neg.s32 	%r59, %r26;
	mov.f32 	%f115, 0f00000000;
$L__BB0_5:
	.pragma "nounroll";
	mul.wide.s32 	%rd17, %r61, 4;
	add.s64 	%rd18, %rd4, %rd17;
	add.s64 	%rd19, %rd5, %rd17;
	ld.global.f32 	%f19, [%rd18+-32];
	ld.global.u32 	%r27, [%rd19+-32];
	mul.wide.s32 	%rd20, %r27, 4;
	add.s64 	%rd21, %rd1, %rd20;
	ld.global.f32 	%f20, [%rd21];
	fma.rn.f32 	%f21, %f19, %f20, %f115;
	ld.global.f32 	%f22, [%rd18+-28];
	ld.global.u32 	%r28, [%rd19+-28];
	mul.wide.s32 	%rd22, %r28, 4;
	add.s64 	%rd23, %rd1, %rd22;
	ld.global.f32 	%f23, [%rd23];
	fma.rn.f32 	%f24, %f22, %f23, %f21;
	ld.global.f32 	%f25, [%rd18+-24];
	ld.global.u32 	%r29, [%rd19+-24];
	mul.wide.s32 	%rd24, %r29, 4;
	add.s64 	%rd25, %rd1, %rd24;
	ld.global.f32 	%f26, [%rd25];
	fma.rn.f32 	%f27, %f25, %f26, %f24;
	ld.global.f32 	%f28, [%rd18+-20];
	ld.global.u32 	%r30, [%rd19+-20];
	mul.wide.s32 	%rd26, %r30, 4;
	add.s64 	%rd27, %rd1, %rd26;
	ld.global.f32 	%f29, [%rd27];
	fma.rn.f32 	%f30, %f28, %f29, %f27;
	ld.global.f32 	%f31, [%rd18+-16];
	ld.global.u32 	%r31, [%rd19+-16];
	mul.wide.s32 	%rd28, %r31, 4;
	add.s64 	%rd29, %rd1, %rd28;
	ld.global.f32 	%f32, [%rd29];
	fma.rn.f32 	%f33, %f31, %f32, %f30;
	ld.global.f32 	%f34, [%rd18+-12];
	ld.global.u32 	%r32, [%rd19+-12];
	mul.wide.s32 	%rd30, %r32, 4;
	add.s64 	%rd31, %rd1, %rd30;
	ld.global.f32 	%f35, [%rd31];
	fma.rn.f32 	%f36, %f34, %f35, %f33;
	ld.global.f32 	%f37, [%rd18+-8];
	ld.global.u32 	%r33, [%rd19+-8];
	mul.wide.s32 	%rd32, %r33, 4;
	add.s64 	%rd33, %rd1, %rd32;
	ld.global.f32 	%f38, [%rd33];
	fma.rn.f32 	%f39, %f37, %f38, %f36;
	ld.global.f32 	%f40, [%rd18+-4];
	ld.global.u32 	%r34, [%rd19+-4];
	mul.wide.s32 	%rd34, %r34, 4;
	add.s64 	%rd35, %rd1, %rd34;
	ld.global.f32 	%f41, [%rd35];
	fma.rn.f32 	%f42, %f40, %f41, %f39;
	ld.global.f32 	%f43, [%rd18];
	ld.global.u32 	%r35, [%rd19];
	mul.wide.s32 	%rd36, %r35, 4;
	add.s64 	%rd37, %rd1, %rd36;
	ld.global.f32 	%f44, [%rd37];
	fma.rn.f32 	%f45, %f43, %f44, %f42;
	ld.global.f32 	%f46, [%rd18+4];
	ld.global.u32 	%r36, [%rd19+4];
	mul.wide.s32 	%rd38, %r36, 4;
	add.s64 	%rd39, %rd1, %rd38;
	ld.global.f32 	%f47, [%rd39];
	fma.rn.f32 	%f48, %f46, %f47, %f45;
	ld.global.f32 	%f49, [%rd18+8];
	ld.global.u32 	%r37, [%rd19+8];
	mul.wide.s32 	%rd40, %r37, 4;
	add.s64 	%rd41, %rd1, %rd40;
	ld.global.f32 	%f50, [%rd41];
	fma.rn.f32 	%f51, %f49, %f50, %f48;
	ld.global.f32 	%f52, [%rd18+12];
	ld.global.u32 	%r38, [%rd19+12];
	mul.wide.s32 	%rd42, %r38, 4;
	add.s64 	%rd43, %rd1, %rd42;
	ld.global.f32 	%f53, [%rd43];
	fma.rn.f32 	%f54, %f52, %f53, %f51;
	ld.global.f32 	%f55, [%rd18+16];
	ld.global.u32 	%r39, [%rd19+16];
	mul.wide.s32 	%rd44, %r39, 4;
	add.s64 	%rd45, %rd1, %rd44;
	ld.global.f32 	%f56, [%rd45];
	fma.rn.f32 	%f57, %f55, %f56, %f54;
	ld.global.f32 	%f58, [%rd18+20];
	ld.global.u32 	%r40, [%rd19+20];
	mul.wide.s32 	%rd46, %r40, 4;
	add.s64 	%rd47, %rd1, %rd46;
	ld.global.f32 	%f59, [%rd47];
	fma.rn.f32 	%f60, %f58, %f59, %f57;
	ld.global.f32 	%f61, [%rd18+24];
	ld.global.u32 	%r41, [%rd19+24];
	mul.wide.s32 	%rd48, %r41, 4;
	add.s64 	%rd49, %rd1, %rd48;
	ld.global.f32 	%f62, [%rd49];
	fma.rn.f32 	%f63, %f61, %f62, %f60;
	ld.global.f32 	%f64, [%rd18+28];
	ld.global.u32 	%r42, [%rd19+28];
	mul.wide.s32 	%rd50, %r42, 4;
	add.s64 	%rd51, %rd1, %rd50;
	ld.global.f32 	%f65, [%rd51];
	fma.rn.f32 	%f115, %f64, %f65, %f63;
	add.s32 	%r61, %r61, 16;
	add.s32 	%r59, %r59, 16;
	setp.ne.s32 	%p4, %r59, 0;
	@%p4 bra 	$L__BB0_5;
$L__BB0_6:
	setp.eq.s32 	%p5, %r6, 0;
	@%p5 bra 	$L__BB0_16;
	and.b32  	%r13, %r5, 7;
	setp.lt.u32 	%p6, %r6, 8;
	@%p6 bra 	$L__BB0_9;
	mul.wide.s32 	%rd52, %r61, 4;
	add.s64 	%rd53, %rd3, %rd52;
	ld.global.f32 	%f67, [%rd53];
	add.s64 	%rd54, %rd2, %rd52;
	ld.global.u32 	%r43, [%rd54];
	mul.wide.s32 	%rd55, %r43, 4;
	add.s64 	%rd56, %rd1, %rd55;
	ld.global.f32 	%f68, [%rd56];
	fma.rn.f32 	%f69, %f67, %f68, %f115;
	ld.global.f32 	%f70, [%rd53+4];
	ld.global.u32 	%r44, [%rd54+4];
	mul.wide.s32 	%rd57, %r44, 4;
	add.s64 	%rd58, %rd1, %rd57;
	ld.global.f32 	%f71, [%rd58];
	fma.rn.f32 	%f72, %f70, %f71, %f69;
	ld.global.f32 	%f73, [%rd53+8];
	ld.global.u32 	%r45, [%rd54+8];
	mul.wide.s32 	%rd59, %r45, 4;
	add.s64 	%rd60, %rd1, %rd59;
	ld.global.f32 	%f74, [%rd60];
	fma.rn.f32 	%f75, %f73, %f74, %f72;
	ld.global.f32 	%f76, [%rd53+12];
	ld.global.u32 	%r46, [%rd54+12];
	mul.wide.s32 	%rd61, %r46, 4;
	add.s64 	%rd62, %rd1, %rd61;
	ld.global.f32 	%f77, [%rd62];
	fma.rn.f32 	%f78, %f76, %f77, %f75;
	ld.global.f32 	%f79, [%rd53+16];
	ld.global.u32 	%r47, [%rd54+16];
	mul.wide.s32 	%rd63, %r47, 4;
	add.s64 	%rd64, %rd1, %rd63;
	ld.global.f32 	%f80, [%rd64];
	fma.rn.f32 	%f81, %f79, %f80, %f78;
	ld.global.f32 	%f82, [%rd53+20];
	ld.global.u32 	%r48, [%rd54+20];
	mul.wide.s32 	%rd65, %r48, 4;
	add.s64 	%rd66, %rd1, %rd65;
	ld.global.f32 	%f83, [%rd66];
	fma.rn.f32 	%f84, %f82, %f83, %f81;
	ld.global.f32 	%f85, [%rd53+24];
	ld.global.u32 	%r49, [%rd54+24];
	mul.wide.s32 	%rd67, %r49, 4;
	add.s64 	%rd68, %rd1, %rd67;
	ld.global.f32 	%f86, [%rd68];
	fma.rn.f32 	%f87, %f85, %f86, %f84;
	ld.global.f32 	%f88, [%rd53+28];
	ld.global.u32 	%r50, [%rd54+28];
	mul.wide.s32 	%rd69, %r50, 4;
	add.s64 	%rd70, %rd1, %rd69;
	ld.global.f32 	%f89, [%rd70];
	fma.rn.f32 	%f115, %f88, %f89, %f87;
	add.s32 	%r61, %r61, 8;
$L__BB0_9:
	setp.eq.s32 	%p7, %r13, 0;
	@%p7 bra 	$L__BB0_16;
	and.b32  	%r16, %r5, 3;
	setp.lt.u32 	%p8, %r13, 4;
	@%p8 bra 	$L__BB0_12;
	mul.wide.s32 	%rd71, %r61, 4;
	add.s64 	%rd72, %rd3, %rd71;
	ld.global.f32 	%f91, [%rd72];
	add.s64 	%rd73, %rd2, %rd71;
	ld.global.u32 	%r51, [%rd73];
	mul.wide.s32 	%rd74, %r51, 4;
	add.s64 	%rd75, %rd1, %rd74;
	ld.global.f32 	%f92, [%rd75];
	fma.rn.f32 	%f93, %f91, %f92, %f115;
	ld.global.f32 	%f94, [%rd72+4];
	ld.global.u32 	%r52, [%rd73+4];
	mul.wide.s32 	%rd76, %r52, 4;
	add.s64 	%rd77, %rd1, %rd76;
	ld.global.f32 	%f95, [%rd77];
	fma.rn.f32 	%f96, %f94, %f95, %f93;
	ld.global.f32 	%f97, [%rd72+8];
	ld.global.u32 	%r53, [%rd73+8];
	mul.wide.s32 	%rd78, %r53, 4;
	add.s64 	%rd79, %rd1, %rd78;
	ld.global.f32 	%f98, [%rd79];
	fma.rn.f32 	%f99, %f97, %f98, %f96;
	ld.global.f32 	%f100, [%rd72+12];
	ld.global.u32 	%r54, [%rd73+12];
	mul.wide.s32 	%rd80, %r54, 4;
	add.s64 	%rd81, %rd1, %rd80;
	ld.global.f32 	%f101, [%rd81];
	fma.rn.f32 	%f115, %f100, %f101, %f99;
	add.s32 	%r61, %r61, 4;
$L__BB0_12:
	setp.eq.s32 	%p9, %r16, 0;
	@%p9 bra 	$L__BB0_16;
	mul.wide.s32 	%rd82, %r61, 4;
	add.s64 	%rd8, %rd3, %rd82;
	ld.global.f32 	%f102, [%rd8];
	add.s64 	%rd9, %rd2, %rd82;
	ld.global.u32 	%r55, [%rd9];
	mul.wide.s32 	%rd83, %r55, 4;
	add.s64 	%rd84, %rd1, %rd83;
	ld.global.f32 	%f103, [%rd84];
	fma.rn.f32 	%f115, %f102, %f103, %f115;
	setp.eq.s32 	%p10, %r16, 1;
	@%p10 bra 	$L__BB0_16;
	ld.global.f32 	%f104, [%rd8+4];
	ld.global.u32 	%r56, [%rd9+4];
	mul.wide.s32 	%rd85, %r56, 4;
	add.s64 	%rd86, %rd1, %rd85;
	ld.global.f32 	%f105, [%rd86];
	fma.rn.f32 	%f115, %f104, %f105, %f115;
	setp.eq.s32 	%p11, %r16, 2;
	@%p11 bra 	$L__BB0_16;
	ld.global.f32 	%f106, [%rd8+8];
	ld.global.u32 	%r57, [%rd9+8];
	mul.wide.s32 	%rd87, %r57, 4;
	add.s64 	%rd88, %rd1, %rd87;
	ld.global.f32 	%f107, [%rd88];
	fma.rn.f32 	%f115, %f106, %f107, %f115;
$L__BB0_16:
	mul.wide.s32 	%rd89, %r58, 4;
	add.s64 	%rd90, %rd7, %rd89;
	st.global.f32 	[%rd90], %f115;
	add.s32 	%r58, %r58, %r21;
	setp.lt.s32 	%p12, %r58, %r20;
	@%p12 bra 	$L__BB0_2;
$L__BB0_17:
	ret;

}


// ===== COMPILED SASS (sm_100) =====

	.target	sm_100

	.elftype	@"ET_EXEC"


//--------------------- .note.nv.tkinfo           --------------------------
	.section	.note.nv.tkinfo,"",@"SHT_NOTE"
	.sectionflags	@"SHF_NOTE_NV_TKINFO"
	.tkinfo
        /*0018*/ 	.word	0x00000002
        /*0030*/ 	.string	""
        /*0030*/ 	.string	"ptxas"
        /*0030*/ 	.string	"Cuda compilation tools, release 13.0, V13.0.88"
        /*0030*/ 	.string	"Build cuda_13.0.r13.0/compiler.36424714_0"
        /*0030*/ 	.string	"-arch sm_100 -m 64 "



//--------------------- .note.nv.cuinfo           --------------------------
	.section	.note.nv.cuinfo,"",@"SHT_NOTE"
	.sectionflags	@"SHF_NOTE_NV_CUINFO"
        /*0018*/ 	.short	0x0002
        /*001a*/ 	.short	0x0064
        /*001c*/ 	.short	0x0082
	.zero		2


//--------------------- .nv.info                  --------------------------
	.section	.nv.info,"",@"SHT_CUDA_INFO"
	.align	4


	//----- nvinfo : EIATTR_REGCOUNT
	.align		4
        /*0000*/ 	.byte	0x04, 0x2f
        /*0002*/ 	.short	(.L_1 - .L_0)
	.align		4
.L_0:
        /*0004*/ 	.word	index@(_Z12spmv_csr_gpuPKiS0_PKfiS2_Pfi)
        /*0008*/ 	.word	0x00000020


	//----- nvinfo : EIATTR_FRAME_SIZE
	.align		4
.L_1:
        /*000c*/ 	.byte	0x04, 0x11
        /*000e*/ 	.short	(.L_3 - .L_2)
	.align		4
.L_2:
        /*0010*/ 	.word	index@(_Z12spmv_csr_gpuPKiS0_PKfiS2_Pfi)
        /*0014*/ 	.word	0x00000000


	//----- nvinfo : EIATTR_MIN_STACK_SIZE
	.align		4
.L_3:
        /*0018*/ 	.byte	0x04, 0x12
        /*001a*/ 	.short	(.L_5 - .L_4)
	.align		4
.L_4:
        /*001c*/ 	.word	index@(_Z12spmv_csr_gpuPKiS0_PKfiS2_Pfi)
        /*0020*/ 	.word	0x00000000
.L_5:


//--------------------- .nv.compat                --------------------------
	.section	.nv.compat,"",@"SHT_CUDA_COMPAT_INFO"
	.align	4
        /*0000*/ 	.byte	0x02, 0x09, 0x00, 0x00, 0x02, 0x02, 0x01, 0x00, 0x02, 0x05, 0x05, 0x00, 0x03, 0x07, 0x01, 0x01
        /*0010*/ 	.byte	0x02, 0x03, 0x00, 0x00, 0x02, 0x06, 0x01, 0x00, 0x04, 0x0b, 0x08, 0x00, 0x09, 0x00, 0x00, 0x00
        /*0020*/ 	.byte	0x00, 0x00, 0x00, 0x00


//--------------------- .nv.info._Z12spmv_csr_gpuPKiS0_PKfiS2_Pfi --------------------------
	.section	.nv.info._Z12spmv_csr_gpuPKiS0_PKfiS2_Pfi,"",@"SHT_CUDA_INFO"
	.sectionflags	@""
	.align	4


	//----- nvinfo : EIATTR_CUDA_API_VERSION
	.align		4
        /*0000*/ 	.byte	0x04, 0x37
        /*0002*/ 	.short	(.L_7 - .L_6)
.L_6:
        /*0004*/ 	.word	0x00000082


	//----- nvinfo : EIATTR_KPARAM_INFO
	.align		4
.L_7:
        /*0008*/ 	.byte	0x04, 0x17
        /*000a*/ 	.short	(.L_9 - .L_8)
.L_8:
        /*000c*/ 	.word	0x00000000
        /*0010*/ 	.short	0x0006
        /*0012*/ 	.short	0x0030
        /*0014*/ 	.byte	0x00, 0xf0, 0x11, 0x00


	//----- nvinfo : EIATTR_KPARAM_INFO
	.align		4
.L_9:
        /*0018*/ 	.byte	0x04, 0x17
        /*001a*/ 	.short	(.L_11 - .L_10)
.L_10:
        /*001c*/ 	.word	0x00000000
        /*0020*/ 	.short	0x0005
        /*0022*/ 	.short	0x0028
        /*0024*/ 	.byte	0x00, 0xf5, 0x21, 0x00


	//----- nvinfo : EIATTR_KPARAM_INFO
	.align		4
.L_11:
        /*0028*/ 	.byte	0x04, 0x17
        /*002a*/ 	.short	(.L_13 - .L_12)
.L_12:
        /*002c*/ 	.word	0x00000000
        /*0030*/ 	.short	0x0004
        /*0032*/ 	.short	0x0020
        /*0034*/ 	.byte	0x00, 0xf5, 0x21, 0x00


	//----- nvinfo : EIATTR_KPARAM_INFO
	.align		4
.L_13:
        /*0038*/ 	.byte	0x04, 0x17
        /*003a*/ 	.short	(.L_15 - .L_14)
.L_14:
        /*003c*/ 	.word	0x00000000
        /*0040*/ 	.short	0x0003
        /*0042*/ 	.short	0x0018
        /*0044*/ 	.byte	0x00, 0xf0, 0x11, 0x00


	//----- nvinfo : EIATTR_KPARAM_INFO
	.align		4
.L_15:
        /*0048*/ 	.byte	0x04, 0x17
        /*004a*/ 	.short	(.L_17 - .L_16)
.L_16:
        /*004c*/ 	.word	0x00000000
        /*0050*/ 	.short	0x0002
        /*0052*/ 	.short	0x0010
        /*0054*/ 	.byte	0x00, 0xf5, 0x21, 0x00


	//----- nvinfo : EIATTR_KPARAM_INFO
	.align		4
.L_17:
        /*0058*/ 	.byte	0x04, 0x17
        /*005a*/ 	.short	(.L_19 - .L_18)
.L_18:
        /*005c*/ 	.word	0x00000000
        /*0060*/ 	.short	0x0001
        /*0062*/ 	.short	0x0008
        /*0064*/ 	.byte	0x00, 0xf5, 0x21, 0x00


	//----- nvinfo : EIATTR_KPARAM_INFO
	.align		4
.L_19:
        /*0068*/ 	.byte	0x04, 0x17
        /*006a*/ 	.short	(.L_21 - .L_20)
.L_20:
        /*006c*/ 	.word	0x00000000
        /*0070*/ 	.short	0x0000
        /*0072*/ 	.short	0x0000
        /*0074*/ 	.byte	0x00, 0xf5, 0x21, 0x00


	//----- nvinfo : EIATTR_SPARSE_MMA_MASK
	.align		4
.L_21:
        /*0078*/ 	.byte	0x03, 0x50
        /*007a*/ 	.short	0x0000


	//----- nvinfo : EIATTR_MAXREG_COUNT
	.align		4
        /*007c*/ 	.byte	0x03, 0x1b
        /*007e*/ 	.short	0x00ff


	//----- nvinfo : EIATTR_MERCURY_ISA_VERSION
	.align		4
        /*0080*/ 	.byte	0x03, 0x5f
        /*0082*/ 	.short	0x0101


	//----- nvinfo : EIATTR_VRC_CTA_INIT_COUNT
	.align		4
        /*0084*/ 	.byte	0x02, 0x4a
	.zero		1
	.zero		1


	//----- nvinfo : EIATTR_EXIT_INSTR_OFFSETS
	.align		4
        /*0088*/ 	.byte	0x04, 0x1c
        /*008a*/ 	.short	(.L_23 - .L_22)


	//   ....[0]....
.L_22:
        /*008c*/ 	.word	0x00000070


	//   ....[1]....
        /*0090*/ 	.word	0x00000f60


	//----- nvinfo : EIATTR_CRS_STACK_SIZE
	.align		4
.L_23:
        /*0094*/ 	.byte	0x04, 0x1e
        /*0096*/ 	.short	(.L_25 - .L_24)
.L_24:
        /*0098*/ 	.word	0x00000000


	//----- nvinfo : EIATTR_CBANK_PARAM_SIZE
	.align		4
.L_25:
        /*009c*/ 	.byte	0x03, 0x19
        /*009e*/ 	.short	0x0034


	//----- nvinfo : EIATTR_PARAM_CBANK
	.align		4
        /*00a0*/ 	.byte	0x04, 0x0a
        /*00a2*/ 	.short	(.L_27 - .L_26)
	.align		4
.L_26:
        /*00a4*/ 	.word	index@(.nv.constant0._Z12spmv_csr_gpuPKiS0_PKfiS2_Pfi)
        /*00a8*/ 	.short	0x0380
        /*00aa*/ 	.short	0x0034


	//----- nvinfo : EIATTR_SW_WAR
	.align		4
.L_27:
        /*00ac*/ 	.byte	0x04, 0x36
        /*00ae*/ 	.short	(.L_29 - .L_28)
.L_28:
        /*00b0*/ 	.word	0x00000008
.L_29:


//--------------------- .nv.callgraph             --------------------------
	.section	.nv.callgraph,"",@"SHT_CUDA_CALLGRAPH"
	.align	4
	.sectionentsize	8
	.align		4
        /*0000*/ 	.word	0x00000000
	.align		4
        /*0004*/ 	.word	0xffffffff
	.align		4
        /*0008*/ 	.word	0x00000000
	.align		4
        /*000c*/ 	.word	0xfffffffe
	.align		4
        /*0010*/ 	.word	0x00000000
	.align		4
        /*0014*/ 	.word	0xfffffffd
	.align		4
        /*0018*/ 	.word	0x00000000
	.align		4
        /*001c*/ 	.word	0xfffffffc


//--------------------- .text._Z12spmv_csr_gpuPKiS0_PKfiS2_Pfi --------------------------
	.section	.text._Z12spmv_csr_gpuPKiS0_PKfiS2_Pfi,"ax",@progbits
	.align	128
        .global         _Z12spmv_csr_gpuPKiS0_PKfiS2_Pfi
        .type           _Z12spmv_csr_gpuPKiS0_PKfiS2_Pfi,@function
        .size           _Z12spmv_csr_gpuPKiS0_PKfiS2_Pfi,(.L_x_11 - _Z12spmv_csr_gpuPKiS0_PKfiS2_Pfi)
        .other          _Z12spmv_csr_gpuPKiS0_PKfiS2_Pfi,@"STO_CUDA_ENTRY STV_DEFAULT"
_Z12spmv_csr_gpuPKiS0_PKfiS2_Pfi:
.text._Z12spmv_csr_gpuPKiS0_PKfiS2_Pfi:
[----:B------:R-:W-:Y:S01]  /*0000*/  LDC R1, c[0x0][0x37c] ;  /* 0x0000df00ff017b82 */ /* 0x000fe20000000800 */
[----:B------:R-:W0:Y:S07]  /*0010*/  S2R R0, SR_TID.X ;  /* 0x0000000000007919 */ /* 0x000e2e0000002100 */
[----:B------:R-:W0:Y:S01]  /*0020*/  S2UR UR4, SR_CTAID.X ;  /* 0x00000000000479c3 */ /* 0x000e220000002500 */
[----:B------:R-:W1:Y:S07]  /*0030*/  LDCU UR5, c[0x0][0x398] ;  /* 0x00007300ff0577ac */ /* 0x000e6e0008000800 */
[----:B------:R-:W0:Y:S02]  /*0040*/  LDC R3, c[0x0][0x360] ;  /* 0x0000d800ff037b82 */ /* 0x000e240000000800 */
[----:B0-----:R-:W-:-:S05]  /*0050*/  IMAD R0, R3, UR4, R0 ;  /* 0x0000000403007c24 */ /* 0x001fca000f8e0200 */
[----:B-1----:R-:W-:-:S13]  /*0060*/  ISETP.GE.AND P0, PT, R0, UR5, PT ;  /* 0x0000000500007c0c */ /* 0x002fda000bf06270 */
[----:B------:R-:W-:Y:S05]  /*0070*/  @P0 EXIT ;  /* 0x000000000000094d */ /* 0x000fea0003800000 */
[----:B------:R-:W0:Y:S01]  /*0080*/  LDCU.64 UR6, c[0x0][0x390] ;  /* 0x00007200ff0677ac */ /* 0x000e220008000a00 */
[----:B------:R-:W1:Y:S01]  /*0090*/  LDCU.64 UR4, c[0x0][0x388] ;  /* 0x00007100ff0477ac */ /* 0x000e620008000a00 */
[----:B------:R-:W2:Y:S01]  /*00a0*/  LDCU.64 UR8, c[0x0][0x358] ;  /* 0x00006b00ff0877ac */ /* 0x000ea20008000a00 */
[----:B0-----:R-:W-:Y:S02]  /*00b0*/  UIADD3 UR6, UP0, UPT, UR6, 0x20, URZ ;  /* 0x0000002006067890 */ /* 0x001fe4000ff1e0ff */
[----:B-1----:R-:W-:Y:S02]  /*00c0*/  UIADD3 UR4, UP1, UPT, UR4, 0x20, URZ ;  /* 0x0000002004047890 */ /* 0x002fe4000ff3e0ff */
[----:B------:R-:W-:Y:S02]  /*00d0*/  UIADD3.X UR7, UPT, UPT, URZ, UR7, URZ, UP0, !UPT ;  /* 0x00000007ff077290 */ /* 0x000fe400087fe4ff */
[----:B--2---:R-:W-:-:S12]  /*00e0*/  UIADD3.X UR5, UPT, UPT, URZ, UR5, URZ, UP1, !UPT ;  /* 0x00000005ff057290 */ /* 0x004fd80008ffe4ff */
.L_x_9:
[----:B------:R-:W0:Y:S02]  /*00f0*/  LDC.64 R2, c[0x0][0x380] ;  /* 0x0000e000ff027b82 */ /* 0x000e240000000a00 */
[----:B0-----:R-:W-:-:S05]  /*0100*/  IMAD.WIDE R2, R0, 0x4, R2 ;  /* 0x0000000400027825 */ /* 0x001fca00078e0202 */
[----:B------:R-:W2:Y:S04]  /*0110*/  LDG.E R4, desc[UR8][R2.64] ;  /* 0x0000000802047981 */ /* 0x000ea8000c1e1900 */
[----:B------:R-:W2:Y:S01]  /*0120*/  LDG.E R8, desc[UR8][R2.64+0x4] ;  /* 0x0000040802087981 */ /* 0x000ea2000c1e1900 */
[----:B------:R-:W-:Y:S01]  /*0130*/  BSSY.RECONVERGENT B0, `(.L_x_0) ;  /* 0x00000da000007945 */ /* 0x000fe20003800200 */
[----:B------:R-:W-:Y:S01]  /*0140*/  HFMA2 R6, -RZ, RZ, 0, 0 ;  /* 0x00000000ff067431 */ /* 0x000fe200000001ff */
[----:B--2---:R-:W-:-:S13]  /*0150*/  ISETP.GE.AND P0, PT, R4, R8, PT ;  /* 0x000000080400720c */ /* 0x004fda0003f06270 */
[----:B------:R-:W-:Y:S05]  /*0160*/  @P0 BRA `(.L_x_1) ;  /* 0x0000000c00580947 */ /* 0x000fea0003800000 */
[----:B------:R-:W-:Y:S01]  /*0170*/  MOV R3, R4 ;  /* 0x0000000400037202 */ /* 0x000fe20000000f00 */
[----:B------:R-:W-:Y:S01]  /*0180*/  BSSY.RECONVERGENT B1, `(.L_x_2) ;  /* 0x0000066000017945 */ /* 0x000fe20003800200 */
[----:B------:R-:W-:Y:S02]  /*0190*/  MOV R6, RZ ;  /* 0x000000ff00067202 */ /* 0x000fe40000000f00 */
[CC--:B------:R-:W-:Y:S02]  /*01a0*/  IADD3 R2, PT, PT, -R8.reuse, R3.reuse, RZ ;  /* 0x0000000308027210 */ /* 0x0c0fe40007ffe1ff */
[----:B------:R-:W-:Y:S02]  /*01b0*/  IADD3 R4, PT, PT, R8, -R3, RZ ;  /* 0x8000000308047210 */ /* 0x000fe40007ffe0ff */
[----:B------:R-:W-:Y:S02]  /*01c0*/  ISETP.GT.U32.AND P1, PT, R2, -0x10, PT ;  /* 0xfffffff00200780c */ /* 0x000fe40003f24070 */
[----:B------:R-:W-:-:S04]  /*01d0*/  LOP3.LUT R5, R4, 0xf, RZ, 0xc0, !PT ;  /* 0x0000000f04057812 */ /* 0x000fc800078ec0ff */
[----:B------:R-:W-:-:S07]  /*01e0*/  ISETP.NE.AND P0, PT, R5, RZ, PT ;  /* 0x000000ff0500720c */ /* 0x000fce0003f05270 */
[----:B------:R-:W-:Y:S06]  /*01f0*/  @P1 BRA `(.L_x_3) ;  /* 0x0000000400781947 */ /* 0x000fec0003800000 */
[----:B------:R-:W-:Y:S02]  /*0200*/  LOP3.LUT R2, R4, 0xfffffff0, RZ, 0xc0, !PT ;  /* 0xfffffff004027812 */ /* 0x000fe400078ec0ff */
[----:B------:R-:W-:Y:S02]  /*0210*/  MOV R6, RZ ;  /* 0x000000ff00067202 */ /* 0x000fe40000000f00 */
[----:B------:R-:W-:-:S07]  /*0220*/  IADD3 R2, PT, PT, -R2, RZ, RZ ;  /* 0x000000ff02027210 */ /* 0x000fce0007ffe1ff */
.L_x_4:
[----:B------:R-:W-:Y:S01]  /*0230*/  MOV R18, UR4 ;  /* 0x0000000400127c02 */ /* 0x000fe20008000f00 */
[----:B------:R-:W0:Y:S01]  /*0240*/  LDC.64 R14, c[0x0][0x3a0] ;  /* 0x0000e800ff0e7b82 */ /* 0x000e220000000a00 */
[----:B------:R-:W-:-:S03]  /*0250*/  MOV R19, UR5 ;  /* 0x0000000500137c02 */ /* 0x000fc60008000f00 */
[----:B------:R-:W-:-:S05]  /*0260*/  IMAD.WIDE R18, R3, 0x4, R18 ;  /* 0x0000000403127825 */ /* 0x000fca00078e0212 */
[----:B------:R-:W0:Y:S04]  /*0270*/  LDG.E R9, desc[UR8][R18.64+-0x20] ;  /* 0xffffe00812097981 */ /* 0x000e28000c1e1900 */
[----:B------:R-:W2:Y:S04]  /*0280*/  LDG.E R23, desc[UR8][R18.64+-0x1c] ;  /* 0xffffe40812177981 */ /* 0x000ea8000c1e1900 */
[----:B------:R-:W3:Y:S04]  /*0290*/  LDG.E R17, desc[UR8][R18.64+-0x18] ;  /* 0xffffe80812117981 */ /* 0x000ee8000c1e1900 */
[----:B------:R-:W4:Y:S01]  /*02a0*/  LDG.E R29, desc[UR8][R18.64+-0x14] ;  /* 0xffffec08121d7981 */ /* 0x000f22000c1e1900 */
[----:B------:R-:W-:-:S02]  /*02b0*/  MOV R24, UR6 ;  /* 0x0000000600187c02 */ /* 0x000fc40008000f00 */
[----:B------:R-:W-:Y:S01]  /*02c0*/  MOV R25, UR7 ;  /* 0x0000000700197c02 */ /* 0x000fe20008000f00 */
[----:B------:R-:W5:Y:S02]  /*02d0*/  LDG.E R11, desc[UR8][R18.64+-0x10] ;  /* 0xfffff008120b7981 */ /* 0x000f64000c1e1900 */
[----:B------:R-:W-:Y:S02]  /*02e0*/  IMAD.WIDE R24, R3, 0x4, R24 ;  /* 0x0000000403187825 */ /* 0x000fe400078e0218 */
[----:B------:R-:W5:Y:S04]  /*02f0*/  LDG.E R7, desc[UR8][R18.64+-0xc] ;  /* 0xfffff40812077981 */ /* 0x000f68000c1e1900 */
[----:B------:R-:W5:Y:S04]  /*0300*/  LDG.E R20, desc[UR8][R24.64+-0x20] ;  /* 0xffffe00818147981 */ /* 0x000f68000c1e1900 */
[----:B------:R-:W5:Y:S04]  /*0310*/  LDG.E R13, desc[UR8][R18.64+-0x4] ;  /* 0xfffffc08120d7981 */ /* 0x000f68000c1e1900 */
[----:B------:R-:W5:Y:S04]  /*0320*/  LDG.E R27, desc[UR8][R24.64+-0x1c] ;  /* 0xffffe408181b7981 */ /* 0x000f68000c1e1900 */
[----:B------:R-:W5:Y:S04]  /*0330*/  LDG.E R21, desc[UR8][R24.64+-0x18] ;  /* 0xffffe80818157981 */ /* 0x000f68000c1e1900 */
[----:B------:R-:W5:Y:S01]  /*0340*/  LDG.E R26, desc[UR8][R24.64+-0x4] ;  /* 0xfffffc08181a7981 */ /* 0x000f62000c1e1900 */
[----:B0-----:R-:W-:-:S06]  /*0350*/  IMAD.WIDE R8, R9, 0x4, R14 ;  /* 0x0000000409087825 */ /* 0x001fcc00078e020e */
[----:B------:R-:W5:Y:S01]  /*0360*/  LDG.E R8, desc[UR8][R8.64] ;  /* 0x0000000808087981 */ /* 0x000f62000c1e1900 */
[----:B--2---:R-:W-:-:S04]  /*0370*/  IMAD.WIDE R22, R23, 0x4, R14 ;  /* 0x0000000417167825 */ /* 0x004fc800078e020e */
[--C-:B---3--:R-:W-:Y:S02]  /*0380*/  IMAD.WIDE R16, R17, 0x4, R14.reuse ;  /* 0x0000000411107825 */ /* 0x108fe400078e020e */
[----:B------:R-:W2:Y:S04]  /*0390*/  LDG.E R23, desc[UR8][R22.64] ;  /* 0x0000000816177981 */ /* 0x000ea8000c1e1900 */
[----:B------:R-:W3:Y:S04]  /*03a0*/  LDG.E R9, desc[UR8][R18.64+-0x8] ;  /* 0xfffff80812097981 */ /* 0x000ee8000c1e1900 */
[----:B------:R-:W2:Y:S01]  /*03b0*/  LDG.E R16, desc[UR8][R16.64] ;  /* 0x0000000810107981 */ /* 0x000ea2000c1e1900 */
[----:B----4-:R-:W-:-:S03]  /*03c0*/  IMAD.WIDE R28, R29, 0x4, R14 ;  /* 0x000000041d1c7825 */ /* 0x010fc600078e020e */
[----:B------:R-:W4:Y:S04]  /*03d0*/  LDG.E R22, desc[UR8][R18.64] ;  /* 0x0000000812167981 */ /* 0x000f28000c1e1900 */
[----:B------:R-:W4:Y:S04]  /*03e0*/  LDG.E R17, desc[UR8][R28.64] ;  /* 0x000000081c117981 */ /* 0x000f28000c1e1900 */
[----:B------:R-:W4:Y:S01]  /*03f0*/  LDG.E R28, desc[UR8][R24.64+-0x14] ;  /* 0xffffec08181c7981 */ /* 0x000f22000c1e1900 */
[----:B-----5:R-:W-:-:S03]  /*0400*/  IMAD.WIDE R10, R11, 0x4, R14 ;  /* 0x000000040b0a7825 */ /* 0x020fc600078e020e */
[----:B------:R-:W5:Y:S04]  /*0410*/  LDG.E R29, desc[UR8][R18.64+0x1c] ;  /* 0x00001c08121d7981 */ /* 0x000f68000c1e1900 */
[----:B------:R-:W5:Y:S01]  /*0420*/  LDG.E R10, desc[UR8][R10.64] ;  /* 0x000000080a0a7981 */ /* 0x000f62000c1e1900 */
[----:B------:R-:W-:-:S06]  /*0430*/  IMAD.WIDE R12, R13, 0x4, R14 ;  /* 0x000000040d0c7825 */ /* 0x000fcc00078e020e */
[----:B------:R-:W5:Y:S04]  /*0440*/  LDG.E R12, desc[UR8][R12.64] ;  /* 0x000000080c0c7981 */ /* 0x000f68000c1e1900 */
[----:B------:R-:W5:Y:S04]  /*0450*/  LDG.E R11, desc[UR8][R24.64+-0x10] ;  /* 0xfffff008180b7981 */ /* 0x000f68000c1e1900 */
[----:B------:R-:W5:Y:S01]  /*0460*/  LDG.E R13, desc[UR8][R24.64+0x18] ;  /* 0x00001808180d7981 */ /* 0x000f62000c1e1900 */
[----:B------:R-:W-:Y:S01]  /*0470*/  FFMA R20, R20, R8, R6 ;  /* 0x0000000814147223 */ /* 0x000fe20000000006 */
[----:B------:R-:W-:-:S06]  /*0480*/  IMAD.WIDE R6, R7, 0x4, R14 ;  /* 0x0000000407067825 */ /* 0x000fcc00078e020e */
[----:B------:R-:W5:Y:S01]  /*0490*/  LDG.E R6, desc[UR8][R6.64] ;  /* 0x0000000806067981 */ /* 0x000f62000c1e1900 */
[----:B---3--:R-:W-:-:S03]  /*04a0*/  IMAD.WIDE R8, R9, 0x4, R14 ;  /* 0x0000000409087825 */ /* 0x008fc600078e020e */
[----:B------:R-:W3:Y:S04]  /*04b0*/  LDG.E R7, desc[UR8][R24.64+-0xc] ;  /* 0xfffff40818077981 */ /* 0x000ee8000c1e1900 */
[----:B------:R-:W3:Y:S01]  /*04c0*/  LDG.E R8, desc[UR8][R8.64] ;  /* 0x0000000808087981 */ /* 0x000ee2000c1e1900 */
[----:B--2---:R-:W-:-:S03]  /*04d0*/  FFMA R20, R27, R23, R20 ;  /* 0x000000171b147223 */ /* 0x004fc60000000014 */
[----:B------:R-:W2:Y:S04]  /*04e0*/  LDG.E R27, desc[UR8][R18.64+0x4] ;  /* 0x00000408121b7981 */ /* 0x000ea8000c1e1900 */
[----:B------:R-:W2:Y:S01]  /*04f0*/  LDG.E R9, desc[UR8][R24.64+-0x8] ;  /* 0xfffff80818097981 */ /* 0x000ea2000c1e1900 */
[----:B------:R-:W-:-:S03]  /*0500*/  FFMA R21, R21, R16, R20 ;  /* 0x0000001015157223 */ /* 0x000fc60000000014 */
[----:B------:R-:W2:Y:S01]  /*0510*/  LDG.E R20, desc[UR8][R18.64+0x8] ;  /* 0x0000080812147981 */ /* 0x000ea2000c1e1900 */
[----:B----4-:R-:W-:-:S03]  /*0520*/  FFMA R28, R28, R17, R21 ;  /* 0x000000111c1c7223 */ /* 0x010fc60000000015 */
[----:B------:R-:W4:Y:S04]  /*0530*/  LDG.E R16, desc[UR8][R18.64+0xc] ;  /* 0x00000c0812107981 */ /* 0x000f28000c1e1900 */
[----:B------:R-:W4:Y:S04]  /*0540*/  LDG.E R21, desc[UR8][R18.64+0x10] ;  /* 0x0000100812157981 */ /* 0x000f28000c1e1900 */
[----:B------:R-:W4:Y:S04]  /*0550*/  LDG.E R23, desc[UR8][R18.64+0x14] ;  /* 0x0000140812177981 */ /* 0x000f28000c1e1900 */
[----:B------:R0:W4:Y:S01]  /*0560*/  LDG.E R17, desc[UR8][R18.64+0x18] ;  /* 0x0000180812117981 */ /* 0x000122000c1e1900 */
[----:B-----5:R-:W-:-:S03]  /*0570*/  FFMA R10, R11, R10, R28 ;  /* 0x0000000a0b0a7223 */ /* 0x020fc6000000001c */
[----:B------:R-:W5:Y:S01]  /*0580*/  LDG.E R11, desc[UR8][R24.64+0x10] ;  /* 0x00001008180b7981 */ /* 0x000f62000c1e1900 */
[----:B0-----:R-:W-:-:S04]  /*0590*/  IMAD.WIDE R18, R22, 0x4, R14 ;  /* 0x0000000416127825 */ /* 0x001fc800078e020e */
[----:B---3--:R-:W-:Y:S02]  /*05a0*/  FFMA R6, R7, R6, R10 ;  /* 0x0000000607067223 */ /* 0x008fe4000000000a */
[----:B------:R-:W3:Y:S04]  /*05b0*/  LDG.E R7, desc[UR8][R24.64] ;  /* 0x0000000818077981 */ /* 0x000ee8000c1e1900 */
[----:B------:R-:W5:Y:S01]  /*05c0*/  LDG.E R10, desc[UR8][R24.64+0xc] ;  /* 0x00000c08180a7981 */ /* 0x000f62000c1e1900 */
[----:B--2---:R-:W-:-:S03]  /*05d0*/  FFMA R9, R9, R8, R6 ;  /* 0x0000000809097223 */ /* 0x004fc60000000006 */
[----:B------:R-:W2:Y:S01]  /*05e0*/  LDG.E R8, desc[UR8][R24.64+0x4] ;  /* 0x0000040818087981 */ /* 0x000ea2000c1e1900 */
[----:B------:R-:W-:Y:S01]  /*05f0*/  FFMA R6, R26, R12, R9 ;  /* 0x0000000c1a067223 */ /* 0x000fe20000000009 */
[--C-:B------:R-:W-:Y:S02]  /*0600*/  IMAD.WIDE R26, R27, 0x4, R14.reuse ;  /* 0x000000041b1a7825 */ /* 0x100fe400078e020e */
[----:B------:R-:W5:Y:S04]  /*0610*/  LDG.E R9, desc[UR8][R24.64+0x8] ;  /* 0x0000080818097981 */ /* 0x000f68000c1e1900 */
[----:B------:R-:W5:Y:S04]  /*0620*/  LDG.E R12, desc[UR8][R24.64+0x14] ;  /* 0x00001408180c7981 */ /* 0x000f68000c1e1900 */
[----:B------:R-:W2:Y:S04]  /*0630*/  LDG.E R27, desc[UR8][R26.64] ;  /* 0x000000081a1b7981 */ /* 0x000ea8000c1e1900 */
[----:B------:R-:W5:Y:S04]  /*0640*/  LDG.E R24, desc[UR8][R24.64+0x1c] ;  /* 0x00001c0818187981 */ /* 0x000f68000c1e1900 */
[----:B------:R0:W3:Y:S02]  /*0650*/  LDG.E R25, desc[UR8][R18.64] ;  /* 0x0000000812197981 */ /* 0x0000e4000c1e1900 */
[----:B0-----:R-:W-:-:S05]  /*0660*/  IMAD.WIDE R18, R20, 0x4, R14 ;  /* 0x0000000414127825 */ /* 0x001fca00078e020e */
[----:B------:R0:W5:Y:S01]  /*0670*/  LDG.E R26, desc[UR8][R18.64] ;  /* 0x00000008121a7981 */ /* 0x000162000c1e1900 */
[----:B----4-:R-:W-:-:S04]  /*0680*/  IMAD.WIDE R20, R21, 0x4, R14 ;  /* 0x0000000415147825 */ /* 0x010fc800078e020e */
[--C-:B------:R-:W-:Y:S02]  /*0690*/  IMAD.WIDE R22, R23, 0x4, R14.reuse ;  /* 0x0000000417167825 */ /* 0x100fe400078e020e */
[----:B------:R-:W4:Y:S02]  /*06a0*/  LDG.E R20, desc[UR8][R20.64] ;  /* 0x0000000814147981 */ /* 0x000f24000c1e1900 */
[--C-:B0-----:R-:W-:Y:S02]  /*06b0*/  IMAD.WIDE R18, R16, 0x4, R14.reuse ;  /* 0x0000000410127825 */ /* 0x101fe400078e020e */
[----:B------:R-:W4:Y:S04]  /*06c0*/  LDG.E R23, desc[UR8][R22.64] ;  /* 0x0000000816177981 */ /* 0x000f28000c1e1900 */
[----:B------:R-:W4:Y:S01]  /*06d0*/  LDG.E R19, desc[UR8][R18.64] ;  /* 0x0000000812137981 */ /* 0x000f22000c1e1900 */
[----:B------:R-:W-:-:S04]  /*06e0*/  IMAD.WIDE R16, R17, 0x4, R14 ;  /* 0x0000000411107825 */ /* 0x000fc800078e020e */
[----:B------:R-:W-:Y:S02]  /*06f0*/  IMAD.WIDE R14, R29, 0x4, R14 ;  /* 0x000000041d0e7825 */ /* 0x000fe400078e020e */
[----:B------:R-:W4:Y:S04]  /*0700*/  LDG.E R16, desc[UR8][R16.64] ;  /* 0x0000000810107981 */ /* 0x000f28000c1e1900 */
[----:B------:R-:W4:Y:S01]  /*0710*/  LDG.E R14, desc[UR8][R14.64] ;  /* 0x000000080e0e7981 */ /* 0x000f22000c1e1900 */
[----:B------:R-:W-:-:S04]  /*0720*/  IADD3 R2, PT, PT, R2, 0x10, RZ ;  /* 0x0000001002027810 */ /* 0x000fc80007ffe0ff */
[----:B------:R-:W-:Y:S02]  /*0730*/  ISETP.NE.AND P1, PT, R2, RZ, PT ;  /* 0x000000ff0200720c */ /* 0x000fe40003f25270 */
[----:B------:R-:W-:Y:S01]  /*0740*/  IADD3 R3, PT, PT, R3, 0x10, RZ ;  /* 0x0000001003037810 */ /* 0x000fe20007ffe0ff */
[----:B---3--:R-:W-:-:S04]  /*0750*/  FFMA R7, R7, R25, R6 ;  /* 0x0000001907077223 */ /* 0x008fc80000000006 */
[----:B--2---:R-:W-:-:S04]  /*0760*/  FFMA R8, R8, R27, R7 ;  /* 0x0000001b08087223 */ /* 0x004fc80000000007 */
[----:B-----5:R-:W-:-:S04]  /*0770*/  FFMA R9, R9, R26, R8 ;  /* 0x0000001a09097223 */ /* 0x020fc80000000008 */
[----:B----4-:R-:W-:-:S04]  /*0780*/  FFMA R10, R10, R19, R9 ;  /* 0x000000130a0a7223 */ /* 0x010fc80000000009 */
[----:B------:R-:W-:-:S04]  /*0790*/  FFMA R11, R11, R20, R10 ;  /* 0x000000140b0b7223 */ /* 0x000fc8000000000a */
[----:B------:R-:W-:-:S04]  /*07a0*/  FFMA R12, R12, R23, R11 ;  /* 0x000000170c0c7223 */ /* 0x000fc8000000000b */
[----:B------:R-:W-:-:S04]  /*07b0*/  FFMA R13, R13, R16, R12 ;  /* 0x000000100d0d7223 */ /* 0x000fc8000000000c */
[----:B------:R-:W-:Y:S01]  /*07c0*/  FFMA R6, R24, R14, R13 ;  /* 0x0000000e18067223 */ /* 0x000fe2000000000d */
[----:B------:R-:W-:Y:S06]  /*07d0*/  @P1 BRA `(.L_x_4) ;  /* 0xfffffff800941947 */ /* 0x000fec000383ffff */
.L_x_3:
[----:B------:R-:W-:Y:S05]  /*07e0*/  BSYNC.RECONVERGENT B1 ;  /* 0x0000000000017941 */ /* 0x000fea0003800200 */
.L_x_2:
[----:B------:R-:W-:Y:S05]  /*07f0*/  @!P0 BRA `(.L_x_1) ;  /* 0x0000000400b48947 */ /* 0x000fea0003800000 */
[----:B------:R-:W-:Y:S01]  /*0800*/  ISETP.GE.U32.AND P0, PT, R5, 0x8, PT ;  /* 0x000000080500780c */ /* 0x000fe20003f06070 */
[----:B------:R-:W-:Y:S01]  /*0810*/  BSSY.RECONVERGENT B1, `(.L_x_5) ;  /* 0x0000032000017945 */ /* 0x000fe20003800200 */
[----:B------:R-:W-:-:S04]  /*0820*/  LOP3.LUT R24, R4, 0x7, RZ, 0xc0, !PT ;  /* 0x0000000704187812 */ /* 0x000fc800078ec0ff */
[----:B------:R-:W-:-:S07]  /*0830*/  ISETP.NE.AND P1, PT, R24, RZ, PT ;  /* 0x000000ff1800720c */ /* 0x000fce0003f25270 */
[----:B------:R-:W-:Y:S06]  /*0840*/  @!P0 BRA `(.L_x_6) ;  /* 0x0000000000b88947 */ /* 0x000fec0003800000 */
[----:B------:R-:W0:Y:S08]  /*0850*/  LDC.64 R20, c[0x0][0x388] ;  /* 0x0000e200ff147b82 */ /* 0x000e300000000a00 */
[----:B------:R-:W1:Y:S08]  /*0860*/  LDC.64 R10, c[0x0][0x3a0] ;  /* 0x0000e800ff0a7b82 */ /* 0x000e700000000a00 */
[----:B------:R-:W2:Y:S01]  /*0870*/  LDC.64 R8, c[0x0][0x390] ;  /* 0x0000e400ff087b82 */ /* 0x000ea20000000a00 */
[----:B0-----:R-:W-:-:S05]  /*0880*/  IMAD.WIDE R20, R3, 0x4, R20 ;  /* 0x0000000403147825 */ /* 0x001fca00078e0214 */
[----:B------:R-:W1:Y:S04]  /*0890*/  LDG.E R29, desc[UR8][R20.64] ;  /* 0x00000008141d7981 */ /* 0x000e68000c1e1900 */
[----:B------:R-:W3:Y:S04]  /*08a0*/  LDG.E R27, desc[UR8][R20.64+0x4] ;  /* 0x00000408141b7981 */ /* 0x000ee8000c1e1900 */
[----:B------:R-:W4:Y:S04]  /*08b0*/  LDG.E R25, desc[UR8][R20.64+0x8] ;  /* 0x0000080814197981 */ /* 0x000f28000c1e1900 */
[----:B------:R-:W5:Y:S04]  /*08c0*/  LDG.E R13, desc[UR8][R20.64+0xc] ;  /* 0x00000c08140d7981 */ /* 0x000f68000c1e1900 */
[----:B------:R-:W5:Y:S04]  /*08d0*/  LDG.E R15, desc[UR8][R20.64+0x10] ;  /* 0x00001008140f7981 */ /* 0x000f68000c1e1900 */
[----:B------:R-:W5:Y:S04]  /*08e0*/  LDG.E R17, desc[UR8][R20.64+0x14] ;  /* 0x0000140814117981 */ /* 0x000f68000c1e1900 */
[----:B------:R-:W5:Y:S04]  /*08f0*/  LDG.E R19, desc[UR8][R20.64+0x18] ;  /* 0x0000180814137981 */ /* 0x000f68000c1e1900 */
[----:B------:R4:W5:Y:S01]  /*0900*/  LDG.E R23, desc[UR8][R20.64+0x1c] ;  /* 0x00001c0814177981 */ /* 0x000962000c1e1900 */
[----:B--2---:R-:W-:-:S05]  /*0910*/  IMAD.WIDE R8, R3, 0x4, R8 ;  /* 0x0000000403087825 */ /* 0x004fca00078e0208 */
[----:B------:R-:W2:Y:S04]  /*0920*/  LDG.E R7, desc[UR8][R8.64] ;  /* 0x0000000808077981 */ /* 0x000ea8000c1e1900 */
[----:B------:R-:W2:Y:S01]  /*0930*/  LDG.E R22, desc[UR8][R8.64+0x8] ;  /* 0x0000080808167981 */ /* 0x000ea2000c1e1900 */
[----:B-1----:R-:W-:-:S04]  /*0940*/  IMAD.WIDE R28, R29, 0x4, R10 ;  /* 0x000000041d1c7825 */ /* 0x002fc800078e020a */
[--C-:B---3--:R-:W-:Y:S01]  /*0950*/  IMAD.WIDE R26, R27, 0x4, R10.reuse ;  /* 0x000000041b1a7825 */ /* 0x108fe200078e020a */
[----:B------:R-:W2:Y:S03]  /*0960*/  LDG.E R5, desc[UR8][R28.64] ;  /* 0x000000081c057981 */ /* 0x000ea6000c1e1900 */
[--C-:B----4-:R-:W-:Y:S01]  /*0970*/  IMAD.WIDE R20, R25, 0x4, R10.reuse ;  /* 0x0000000419147825 */ /* 0x110fe200078e020a */
[----:B------:R-:W3:Y:S04]  /*0980*/  LDG.E R2, desc[UR8][R26.64] ;  /* 0x000000081a027981 */ /* 0x000ee8000c1e1900 */
[----:B------:R-:W3:Y:S01]  /*0990*/  LDG.E R25, desc[UR8][R8.64+0x4] ;  /* 0x0000040808197981 */ /* 0x000ee2000c1e1900 */
[----:B-----5:R-:W-:-:S03]  /*09a0*/  IMAD.WIDE R12, R13, 0x4, R10 ;  /* 0x000000040d0c7825 */ /* 0x020fc600078e020a */
[----:B------:R-:W4:Y:S01]  /*09b0*/  LDG.E R21, desc[UR8][R20.64] ;  /* 0x0000000814157981 */ /* 0x000f22000c1e1900 */
[----:B------:R-:W-:-:S03]  /*09c0*/  IMAD.WIDE R14, R15, 0x4, R10 ;  /* 0x000000040f0e7825 */ /* 0x000fc600078e020a */
[----:B------:R-:W5:Y:S01]  /*09d0*/  LDG.E R13, desc[UR8][R12.64] ;  /* 0x000000080c0d7981 */ /* 0x000f62000c1e1900 */
[----:B------:R-:W-:-:S03]  /*09e0*/  IMAD.WIDE R16, R17, 0x4, R10 ;  /* 0x0000000411107825 */ /* 0x000fc600078e020a */
[----:B------:R-:W5:Y:S01]  /*09f0*/  LDG.E R28, desc[UR8][R8.64+0xc] ;  /* 0x00000c08081c7981 */ /* 0x000f62000c1e1900 */
[----:B------:R-:W-:-:S03]  /*0a00*/  IMAD.WIDE R18, R19, 0x4, R10 ;  /* 0x0000000413127825 */ /* 0x000fc600078e020a */
[----:B------:R-:W5:Y:S04]  /*0a10*/  LDG.E R14, desc[UR8][R14.64] ;  /* 0x000000080e0e7981 */ /* 0x000f68000c1e1900 */
[----:B------:R-:W5:Y:S01]  /*0a20*/  LDG.E R29, desc[UR8][R8.64+0x10] ;  /* 0x00001008081d7981 */ /* 0x000f62000c1e1900 */
[----:B------:R-:W-:-:S03]  /*0a30*/  IMAD.WIDE R10, R23, 0x4, R10 ;  /* 0x00000004170a7825 */ /* 0x000fc600078e020a */
[----:B------:R-:W5:Y:S04]  /*0a40*/  LDG.E R17, desc[UR8][R16.64] ;  /* 0x0000000810117981 */ /* 0x000f68000c1e1900 */
[----:B------:R-:W5:Y:S04]  /*0a50*/  LDG.E R26, desc[UR8][R8.64+0x14] ;  /* 0x00001408081a7981 */ /* 0x000f68000c1e1900 */
[----:B------:R-:W5:Y:S04]  /*0a60*/  LDG.E R18, desc[UR8][R18.64] ;  /* 0x0000000812127981 */ /* 0x000f68000c1e1900 */
[----:B------:R-:W5:Y:S04]  /*0a70*/  LDG.E R23, desc[UR8][R8.64+0x18] ;  /* 0x0000180808177981 */ /* 0x000f68000c1e1900 */
[----:B------:R-:W5:Y:S04]  /*0a80*/  LDG.E R12, desc[UR8][R8.64+0x1c] ;  /* 0x00001c08080c7981 */ /* 0x000f68000c1e1900 */
[----:B------:R-:W5:Y:S01]  /*0a90*/  LDG.E R10, desc[UR8][R10.64] ;  /* 0x000000080a0a7981 */ /* 0x000f62000c1e1900 */
[----:B------:R-:W-:Y:S01]  /*0aa0*/  IADD3 R3, PT, PT, R3, 0x8, RZ ;  /* 0x0000000803037810 */ /* 0x000fe20007ffe0ff */
[----:B--2---:R-:W-:-:S04]  /*0ab0*/  FFMA R6, R7, R5, R6 ;  /* 0x0000000507067223 */ /* 0x004fc80000000006 */
[----:B---3--:R-:W-:-:S04]  /*0ac0*/  FFMA R25, R25, R2, R6 ;  /* 0x0000000219197223 */ /* 0x008fc80000000006 */
[----:B----4-:R-:W-:-:S04]  /*0ad0*/  FFMA R21, R22, R21, R25 ;  /* 0x0000001516157223 */ /* 0x010fc80000000019 */
[----:B-----5:R-:W-:-:S04]  /*0ae0*/  FFMA R28, R28, R13, R21 ;  /* 0x0000000d1c1c7223 */ /* 0x020fc80000000015 */
[----:B------:R-:W-:-:S04]  /*0af0*/  FFMA R29, R29, R14, R28 ;  /* 0x0000000e1d1d7223 */ /* 0x000fc8000000001c */
[----:B------:R-:W-:-:S04]  /*0b00*/  FFMA R26, R26, R17, R29 ;  /* 0x000000111a1a7223 */ /* 0x000fc8000000001d */
[----:B------:R-:W-:-:S04]  /*0b10*/  FFMA R23, R23, R18, R26 ;  /* 0x0000001217177223 */ /* 0x000fc8000000001a */
[----:B------:R-:W-:-:S07]  /*0b20*/  FFMA R6, R12, R10, R23 ;  /* 0x0000000a0c067223 */ /* 0x000fce0000000017 */
.L_x_6:
[----:B------:R-:W-:Y:S05]  /*0b30*/  BSYNC.RECONVERGENT B1 ;  /* 0x0000000000017941 */ /* 0x000fea0003800200 */
.L_x_5:
[----:B------:R-:W-:Y:S05]  /*0b40*/  @!P1 BRA `(.L_x_1) ;  /* 0x0000000000e09947 */ /* 0x000fea0003800000 */
[----:B------:R-:W-:Y:S01]  /*0b50*/  ISETP.GE.U32.AND P0, PT, R24, 0x4, PT ;  /* 0x000000041800780c */ /* 0x000fe20003f06070 */
[----:B------:R-:W-:Y:S01]  /*0b60*/  BSSY.RECONVERGENT B1, `(.L_x_7) ;  /* 0x000001e000017945 */ /* 0x000fe20003800200 */
[----:B------:R-:W-:-:S04]  /*0b70*/  LOP3.LUT R4, R4, 0x3, RZ, 0xc0, !PT ;  /* 0x0000000304047812 */ /* 0x000fc800078ec0ff */
[----:B------:R-:W-:-:S07]  /*0b80*/  ISETP.NE.AND P1, PT, R4, RZ, PT ;  /* 0x000000ff0400720c */ /* 0x000fce0003f25270 */
[----:B------:R-:W-:Y:S06]  /*0b90*/  @!P0 BRA `(.L_x_8) ;  /* 0x0000000000688947 */ /* 0x000fec0003800000 */
[----:B------:R-:W0:Y:S08]  /*0ba0*/  LDC.64 R8, c[0x0][0x388] ;  /* 0x0000e200ff087b82 */ /* 0x000e300000000a00 */
[----:B------:R-:W1:Y:S01]  /*0bb0*/  LDC.64 R10, c[0x0][0x390] ;  /* 0x0000e400ff0a7b82 */ /* 0x000e620000000a00 */
[----:B0-----:R-:W-:-:S07]  /*0bc0*/  IMAD.WIDE R12, R3, 0x4, R8 ;  /* 0x00000004030c7825 */ /* 0x001fce00078e0208 */
[----:B------:R-:W0:Y:S01]  /*0bd0*/  LDC.64 R8, c[0x0][0x3a0] ;  /* 0x0000e800ff087b82 */ /* 0x000e220000000a00 */
[----:B------:R-:W0:Y:S04]  /*0be0*/  LDG.E R15, desc[UR8][R12.64] ;  /* 0x000000080c0f7981 */ /* 0x000e28000c1e1900 */
[----:B------:R-:W2:Y:S04]  /*0bf0*/  LDG.E R17, desc[UR8][R12.64+0x4] ;  /* 0x000004080c117981 */ /* 0x000ea8000c1e1900 */
[----:B------:R-:W3:Y:S04]  /*0c00*/  LDG.E R19, desc[UR8][R12.64+0x8] ;  /* 0x000008080c137981 */ /* 0x000ee8000c1e1900 */
[----:B------:R-:W4:Y:S01]  /*0c10*/  LDG.E R7, desc[UR8][R12.64+0xc] ;  /* 0x00000c080c077981 */ /* 0x000f22000c1e1900 */
[----:B-1----:R-:W-:-:S05]  /*0c20*/  IMAD.WIDE R10, R3, 0x4, R10 ;  /* 0x00000004030a7825 */ /* 0x002fca00078e020a */
[----:B------:R-:W5:Y:S04]  /*0c30*/  LDG.E R5, desc[UR8][R10.64] ;  /* 0x000000080a057981 */ /* 0x000f68000c1e1900 */
[----:B------:R-:W5:Y:S04]  /*0c40*/  LDG.E R2, desc[UR8][R10.64+0x4] ;  /* 0x000004080a027981 */ /* 0x000f68000c1e1900 */
[----:B------:R-:W5:Y:S01]  /*0c50*/  LDG.E R13, desc[UR8][R10.64+0xc] ;  /* 0x00000c080a0d7981 */ /* 0x000f62000c1e1900 */
[----:B0-----:R-:W-:-:S04]  /*0c60*/  IMAD.WIDE R14, R15, 0x4, R8 ;  /* 0x000000040f0e7825 */ /* 0x001fc800078e0208 */
[--C-:B--2---:R-:W-:Y:S02]  /*0c70*/  IMAD.WIDE R16, R17, 0x4, R8.reuse ;  /* 0x0000000411107825 */ /* 0x104fe400078e0208 */
[----:B------:R-:W5:Y:S02]  /*0c80*/  LDG.E R14, desc[UR8][R14.64] ;  /* 0x000000080e0e7981 */ /* 0x000f64000c1e1900 */
[--C-:B---3--:R-:W-:Y:S02]  /*0c90*/  IMAD.WIDE R18, R19, 0x4, R8.reuse ;  /* 0x0000000413127825 */ /* 0x108fe400078e0208 */
[----:B------:R-:W2:Y:S02]  /*0ca0*/  LDG.E R16, desc[UR8][R16.64] ;  /* 0x0000000810107981 */ /* 0x000ea4000c1e1900 */
[----:B----4-:R-:W-:Y:S02]  /*0cb0*/  IMAD.WIDE R8, R7, 0x4, R8 ;  /* 0x0000000407087825 */ /* 0x010fe400078e0208 */
[----:B------:R-:W3:Y:S04]  /*0cc0*/  LDG.E R18, desc[UR8][R18.64] ;  /* 0x0000000812127981 */ /* 0x000ee8000c1e1900 */
[----:B------:R-:W3:Y:S04]  /*0cd0*/  LDG.E R7, desc[UR8][R10.64+0x8] ;  /* 0x000008080a077981 */ /* 0x000ee8000c1e1900 */
[----:B------:R-:W4:Y:S01]  /*0ce0*/  LDG.E R8, desc[UR8][R8.64] ;  /* 0x0000000808087981 */ /* 0x000f22000c1e1900 */
[----:B------:R-:W-:Y:S01]  /*0cf0*/  IADD3 R3, PT, PT, R3, 0x4, RZ ;  /* 0x0000000403037810 */ /* 0x000fe20007ffe0ff */
[----:B-----5:R-:W-:-:S04]  /*0d00*/  FFMA R5, R5, R14, R6 ;  /* 0x0000000e05057223 */ /* 0x020fc80000000006 */
[----:B--2---:R-:W-:-:S04]  /*0d10*/  FFMA R2, R2, R16, R5 ;  /* 0x0000001002027223 */ /* 0x004fc80000000005 */
[----:B---3--:R-:W-:-:S04]  /*0d20*/  FFMA R2, R7, R18, R2 ;  /* 0x0000001207027223 */ /* 0x008fc80000000002 */
[----:B----4-:R-:W-:-:S07]  /*0d30*/  FFMA R6, R13, R8, R2 ;  /* 0x000000080d067223 */ /* 0x010fce0000000002 */
.L_x_8:
[----:B------:R-:W-:Y:S05]  /*0d40*/  BSYNC.RECONVERGENT B1 ;  /* 0x0000000000017941 */ /* 0x000fea0003800200 */
.L_x_7:
[----:B------:R-:W-:Y:S05]  /*0d50*/  @!P1 BRA `(.L_x_1) ;  /* 0x00000000005c9947 */ /* 0x000fea0003800000 */
[----:B------:R-:W0:Y:S08]  /*0d60*/  LDC.64 R12, c[0x0][0x388] ;  /* 0x0000e200ff0c7b82 */ /* 0x000e300000000a00 */
[----:B------:R-:W1:Y:S08]  /*0d70*/  LDC.64 R10, c[0x0][0x390] ;  /* 0x0000e400ff0a7b82 */ /* 0x000e700000000a00 */
[----:B------:R-:W2:Y:S01]  /*0d80*/  LDC.64 R8, c[0x0][0x3a0] ;  /* 0x0000e800ff087b82 */ /* 0x000ea20000000a00 */
[----:B0-----:R-:W-:-:S05]  /*0d90*/  IMAD.WIDE R12, R3, 0x4, R12 ;  /* 0x00000004030c7825 */ /* 0x001fca00078e020c */
[----:B------:R-:W2:Y:S01]  /*0da0*/  LDG.E R5, desc[UR8][R12.64] ;  /* 0x000000080c057981 */ /* 0x000ea2000c1e1900 */
[----:B-1----:R-:W-:Y:S01]  /*0db0*/  IMAD.WIDE R2, R3, 0x4, R10 ;  /* 0x0000000403027825 */ /* 0x002fe200078e020a */
[----:B------:R-:W-:-:S03]  /*0dc0*/  ISETP.NE.AND P0, PT, R4, 0x1, PT ;  /* 0x000000010400780c */ /* 0x000fc60003f05270 */
[----:B--2---:R-:W-:Y:S02]  /*0dd0*/  IMAD.WIDE R10, R5, 0x4, R8 ;  /* 0x00000004050a7825 */ /* 0x004fe400078e0208 */
[----:B------:R-:W2:Y:S04]  /*0de0*/  LDG.E R5, desc[UR8][R2.64] ;  /* 0x0000000802057981 */ /* 0x000ea8000c1e1900 */
[----:B------:R-:W2:Y:S02]  /*0df0*/  LDG.E R10, desc[UR8][R10.64] ;  /* 0x000000080a0a7981 */ /* 0x000ea4000c1e1900 */
[----:B--2---:R-:W-:Y:S02]  /*0e00*/  FFMA R6, R5, R10, R6 ;  /* 0x0000000a05067223 */ /* 0x004fe40000000006 */
[----:B------:R-:W-:Y:S05]  /*0e10*/  @!P0 BRA `(.L_x_1) ;  /* 0x00000000002c8947 */ /* 0x000fea0003800000 */
[----:B------:R-:W-:Y:S01]  /*0e20*/  ISETP.NE.AND P0, PT, R4, 0x2, PT ;  /* 0x000000020400780c */ /* 0x000fe20003f05270 */
[----:B------:R-:W2:Y:S04]  /*0e30*/  LDG.E R5, desc[UR8][R12.64+0x4] ;  /* 0x000004080c057981 */ /* 0x000ea8000c1e1900 */
[----:B------:R-:W3:Y:S08]  /*0e40*/  LDG.E R7, desc[UR8][R2.64+0x4] ;  /* 0x0000040802077981 */ /* 0x000ef0000c1e1900 */
[----:B------:R-:W4:Y:S01]  /*0e50*/  @P0 LDG.E R11, desc[UR8][R12.64+0x8] ;  /* 0x000008080c0b0981 */ /* 0x000f22000c1e1900 */
[----:B--2---:R-:W-:-:S06]  /*0e60*/  IMAD.WIDE R4, R5, 0x4, R8 ;  /* 0x0000000405047825 */ /* 0x004fcc00078e0208 */
[----:B------:R-:W3:Y:S01]  /*0e70*/  LDG.E R4, desc[UR8][R4.64] ;  /* 0x0000000804047981 */ /* 0x000ee2000c1e1900 */
[----:B----4-:R-:W-:-:S03]  /*0e80*/  @P0 IMAD.WIDE R8, R11, 0x4, R8 ;  /* 0x000000040b080825 */ /* 0x010fc600078e0208 */
[----:B------:R-:W2:Y:S04]  /*0e90*/  @P0 LDG.E R11, desc[UR8][R2.64+0x8] ;  /* 0x00000808020b0981 */ /* 0x000ea8000c1e1900 */
[----:B------:R-:W2:Y:S01]  /*0ea0*/  @P0 LDG.E R8, desc[UR8][R8.64] ;  /* 0x0000000808080981 */ /* 0x000ea2000c1e1900 */
[----:B---3--:R-:W-:-:S04]  /*0eb0*/  FFMA R6, R7, R4, R6 ;  /* 0x0000000407067223 */ /* 0x008fc80000000006 */
[----:B--2---:R-:W-:-:S07]  /*0ec0*/  @P0 FFMA R6, R11, R8, R6 ;  /* 0x000000080b060223 */ /* 0x004fce0000000006 */
.L_x_1:
[----:B------:R-:W-:Y:S05]  /*0ed0*/  BSYNC.RECONVERGENT B0 ;  /* 0x0000000000007941 */ /* 0x000fea0003800200 */
.L_x_0:
[----:B------:R-:W0:Y:S01]  /*0ee0*/  LDC.64 R2, c[0x0][0x3a8] ;  /* 0x0000ea00ff027b82 */ /* 0x000e220000000a00 */
[----:B------:R-:W1:Y:S01]  /*0ef0*/  LDCU UR10, c[0x0][0x3b0] ;  /* 0x00007600ff0a77ac */ /* 0x000e620008000800 */
[----:B------:R-:W2:Y:S01]  /*0f00*/  LDCU UR11, c[0x0][0x398] ;  /* 0x00007300ff0b77ac */ /* 0x000ea20008000800 */
[C---:B0-----:R-:W-:Y:S01]  /*0f10*/  IMAD.WIDE R2, R0.reuse, 0x4, R2 ;  /* 0x0000000400027825 */ /* 0x041fe200078e0202 */
[----:B-1----:R-:W-:-:S04]  /*0f20*/  IADD3 R0, PT, PT, R0, UR10, RZ ;  /* 0x0000000a00007c10 */ /* 0x002fc8000fffe0ff */
[----:B------:R0:W-:Y:S01]  /*0f30*/  STG.E desc[UR8][R2.64], R6 ;  /* 0x0000000602007986 */ /* 0x0001e2000c101908 */
[----:B--2---:R-:W-:-:S13]  /*0f40*/  ISETP.GE.AND P0, PT, R0, UR11, PT ;  /* 0x0000000b00007c0c */ /* 0x004fda000bf06270 */
[----:B0-----:R-:W-:Y:S05]  /*0f50*/  @!P0 BRA `(.L_x_9) ;  /* 0xfffffff000648947 */ /* 0x001fea000383ffff */
[----:B------:R-:W-:Y:S05]  /*0f60*/  EXIT ;  /* 0x000000000000794d */ /* 0x000fea0003800000 */
.L_x_10:
[----:B------:R-:W-:-:S00]  /*0f70*/  BRA `(.L_x_10) ;  /* 0xfffffffc00fc7947 */ /* 0x000fc0000383ffff */
[----:B------:R-:W-:-:S00]  /*0f80*/  NOP ;  /* 0x0000000000007918 */ /* 0x000fc00000000000 */
[----:B------:R-:W-:-:S00]  /*0f90*/  NOP ;  /* 0x0000000000007918 */ /* 0x000fc00000000000 */
[----:B------:R-:W-:-:S00]  /*0fa0*/  NOP ;  /* 0x0000000000007918 */ /* 0x000fc00000000000 */
[----:B------:R-:W-:-:S00]  /*0fb0*/  NOP ;  /* 0x0000000000007918 */ /* 0x000fc00000000000 */
[----:B------:R-:W-:-:S00]  /*0fc0*/  NOP ;  /* 0x0000000000007918 */ /* 0x000fc00000000000 */
[----:B------:R-:W-:-:S00]  /*0fd0*/  NOP ;  /* 0x0000000000007918 */ /* 0x000fc00000000000 */
[----:B------:R-:W-:-:S00]  /*0fe0*/  NOP ;  /* 0x0000000000007918 */ /* 0x000fc00000000000 */
[----:B------:R-:W-:-:S00]  /*0ff0*/  NOP ;  /* 0x0000000000007918 */ /* 0x000fc00000000000 */
.L_x_11:


//--------------------- .nv.shared.reserved.0     --------------------------
	.section	.nv.shared.reserved.0,"aw",@nobits
	.weak		__nv_reservedSMEM_offset_0_alias
	.size		__nv_reservedSMEM_offset_0_alias, 0, 64
	.other		__nv_reservedSMEM_offset_0_alias,@"STO_CUDA_RESERVED_SHARED STV_DEFAULT"
__nv_reservedSMEM_offset_0_alias:
	.zero		0
	.zero		64


//--------------------- .nv.constant0._Z12spmv_csr_gpuPKiS0_PKfiS2_Pfi --------------------------
	.section	.nv.constant0._Z12spmv_csr_gpuPKiS0_PKfiS2_Pfi,"a",@progbits
	.sectionflags	@""
	.align	4
.nv.constant0._Z12spmv_csr_gpuPKiS0_PKfiS2_Pfi:
	.zero		948


//--------------------- SYMBOLS --------------------------

	.type		.nv.reservedSmem.offset0,@object
	.size		.nv.reservedSmem.offset0,0x4
